//
// Generated by NVIDIA NVVM Compiler
//
// Compiler Build ID: CL-36424714
// Cuda compilation tools, release 13.0, V13.0.88
// Based on NVVM 20.0.0
//

.version 9.0
.target sm_100
.address_size 64

.extern .shared .align 16 .b8 shared[];

.entry _Z10merge_sortPiS_(
	.param .u64 .ptr .align 1 _Z10merge_sortPiS__param_0,
	.param .u64 .ptr .align 1 _Z10merge_sortPiS__param_1
)
{
	.reg .pred 	%p<22>;
	.reg .b32 	%r<134>;
	.reg .b64 	%rd<22>;

	ld.param.u64 	%rd8, [_Z10merge_sortPiS__param_0];
	ld.param.u64 	%rd9, [_Z10merge_sortPiS__param_1];
	cvta.to.global.u64 	%rd1, %rd9;
	cvta.to.global.u64 	%rd10, %rd8;
	mov.u32 	%r64, %tid.x;
	mul.wide.u32 	%rd11, %r64, 4;
	add.s64 	%rd2, %rd10, %rd11;
	ld.global.u32 	%r65, [%rd2];
	shl.b32 	%r66, %r64, 2;
	mov.u32 	%r67, shared;
	add.s32 	%r1, %r67, %r66;
	st.shared.u32 	[%r1], %r65;
	bar.sync 	0;
	mov.b32 	%r110, 1;
$L__BB0_1:
	add.s32 	%r113, %r110, 1;
	shl.b32 	%r4, %r110, 1;
	add.s32 	%r5, %r113, %r110;
	mov.b32 	%r114, 1;
	mov.b32 	%r111, 0;
	mov.u32 	%r112, %r5;
	bra.uni 	$L__BB0_3;
$L__BB0_2:
	add.s32 	%r113, %r114, %r110;
	setp.gt.u32 	%p20, %r113, 64;
	add.s32 	%r112, %r113, %r110;
	add.s32 	%r111, %r111, 1;
	@%p20 bra 	$L__BB0_24;
$L__BB0_3:
	mov.u32 	%r133, %r114;
	min.u32 	%r13, %r112, 65;
	mul.lo.s32 	%r14, %r4, %r111;
	add.s32 	%r114, %r5, %r14;
	min.u32 	%r16, %r114, 65;
	setp.ge.u32 	%p1, %r113, %r16;
	mov.u32 	%r115, %r133;
	mov.u32 	%r116, %r113;
	mov.u32 	%r121, %r133;
	@%p1 bra 	$L__BB0_7;
	mul.wide.u32 	%rd12, %r133, 4;
	add.s64 	%rd21, %rd1, %rd12;
	mov.u32 	%r121, %r133;
	mov.u32 	%r116, %r113;
	mov.u32 	%r115, %r133;
$L__BB0_5:
	shl.b32 	%r70, %r115, 2;
	add.s32 	%r72, %r67, %r70;
	ld.shared.u32 	%r35, [%r72];
	shl.b32 	%r73, %r116, 2;
	add.s32 	%r74, %r67, %r73;
	ld.shared.u32 	%r36, [%r74];
	setp.gt.s32 	%p2, %r35, %r36;
	@%p2 bra 	$L__BB0_19;
	st.global.u32 	[%rd21], %r35;
	add.s32 	%r115, %r115, 1;
	bra.uni 	$L__BB0_20;
$L__BB0_7:
	setp.le.s32 	%p6, %r113, %r115;
	mov.u32 	%r120, %r121;
	@%p6 bra 	$L__BB0_14;
	sub.s32 	%r77, %r113, %r115;
	add.s32 	%r20, %r110, %r14;
	and.b32  	%r21, %r77, 3;
	setp.eq.s32 	%p7, %r21, 0;
	mov.u32 	%r120, %r121;
	mov.u32 	%r119, %r115;
	@%p7 bra 	$L__BB0_12;
	shl.b32 	%r78, %r115, 2;
	add.s32 	%r22, %r67, %r78;
	ld.shared.u32 	%r80, [%r22];
	mul.wide.u32 	%rd13, %r121, 4;
	add.s64 	%rd4, %rd1, %rd13;
	st.global.u32 	[%rd4], %r80;
	add.s32 	%r119, %r115, 1;
	add.s32 	%r120, %r121, 1;
	setp.eq.s32 	%p8, %r21, 1;
	@%p8 bra 	$L__BB0_12;
	ld.shared.u32 	%r81, [%r22+4];
	st.global.u32 	[%rd4+4], %r81;
	add.s32 	%r119, %r115, 2;
	add.s32 	%r120, %r121, 2;
	setp.eq.s32 	%p9, %r21, 2;
	@%p9 bra 	$L__BB0_12;
	ld.shared.u32 	%r82, [%r22+8];
	st.global.u32 	[%rd4+8], %r82;
	add.s32 	%r119, %r115, 3;
	add.s32 	%r120, %r121, 3;
$L__BB0_12:
	sub.s32 	%r83, %r20, %r115;
	setp.lt.u32 	%p10, %r83, 3;
	@%p10 bra 	$L__BB0_14;
$L__BB0_13:
	shl.b32 	%r84, %r119, 2;
	add.s32 	%r86, %r67, %r84;
	ld.shared.u32 	%r87, [%r86];
	mul.wide.u32 	%rd14, %r120, 4;
	add.s64 	%rd15, %rd1, %rd14;
	st.global.u32 	[%rd15], %r87;
	ld.shared.u32 	%r88, [%r86+4];
	st.global.u32 	[%rd15+4], %r88;
	ld.shared.u32 	%r89, [%r86+8];
	st.global.u32 	[%rd15+8], %r89;
	ld.shared.u32 	%r90, [%r86+12];
	st.global.u32 	[%rd15+12], %r90;
	add.s32 	%r119, %r119, 4;
	add.s32 	%r120, %r120, 4;
	setp.eq.s32 	%p11, %r119, %r113;
	@%p11 bra 	$L__BB0_14;
	bra.uni 	$L__BB0_13;
$L__BB0_14:
	setp.ge.s32 	%p12, %r116, %r16;
	@%p12 bra 	$L__BB0_22;
	sub.s32 	%r91, %r13, %r116;
	and.b32  	%r43, %r91, 3;
	setp.eq.s32 	%p13, %r43, 0;
	mov.u32 	%r127, %r120;
	mov.u32 	%r128, %r116;
	@%p13 bra 	$L__BB0_21;
	shl.b32 	%r92, %r116, 2;
	add.s32 	%r44, %r67, %r92;
	ld.shared.u32 	%r94, [%r44];
	mul.wide.u32 	%rd16, %r120, 4;
	add.s64 	%rd7, %rd1, %rd16;
	st.global.u32 	[%rd7], %r94;
	add.s32 	%r128, %r116, 1;
	add.s32 	%r127, %r120, 1;
	setp.eq.s32 	%p14, %r43, 1;
	@%p14 bra 	$L__BB0_21;
	ld.shared.u32 	%r95, [%r44+4];
	st.global.u32 	[%rd7+4], %r95;
	add.s32 	%r128, %r116, 2;
	add.s32 	%r127, %r120, 2;
	setp.eq.s32 	%p15, %r43, 2;
	@%p15 bra 	$L__BB0_21;
	ld.shared.u32 	%r96, [%r44+8];
	st.global.u32 	[%rd7+8], %r96;
	add.s32 	%r128, %r116, 3;
	add.s32 	%r127, %r120, 3;
	bra.uni 	$L__BB0_21;
$L__BB0_19:
	st.global.u32 	[%rd21], %r36;
	add.s32 	%r116, %r116, 1;
$L__BB0_20:
	add.s32 	%r121, %r121, 1;
	setp.lt.s32 	%p3, %r115, %r113;
	setp.lt.s32 	%p4, %r116, %r16;
	and.pred  	%p5, %p3, %p4;
	add.s64 	%rd21, %rd21, 4;
	@%p5 bra 	$L__BB0_5;
	bra.uni 	$L__BB0_7;
$L__BB0_21:
	sub.s32 	%r97, %r116, %r13;
	setp.gt.u32 	%p16, %r97, -4;
	@%p16 bra 	$L__BB0_22;
	bra.uni 	$L__BB0_26;
$L__BB0_22:
	setp.gt.u32 	%p18, %r133, 64;
	@%p18 bra 	$L__BB0_2;
$L__BB0_23:
	mul.wide.u32 	%rd19, %r133, 4;
	add.s64 	%rd20, %rd1, %rd19;
	ld.global.u32 	%r105, [%rd20];
	shl.b32 	%r106, %r133, 2;
	add.s32 	%r108, %r67, %r106;
	st.shared.u32 	[%r108], %r105;
	add.s32 	%r133, %r133, 1;
	setp.lt.u32 	%p19, %r133, %r16;
	@%p19 bra 	$L__BB0_23;
	bra.uni 	$L__BB0_2;
$L__BB0_24:
	bar.sync 	0;
	setp.lt.u32 	%p21, %r110, 32;
	mov.u32 	%r110, %r4;
	@%p21 bra 	$L__BB0_1;
	ld.shared.u32 	%r109, [%r1];
	st.global.u32 	[%rd2], %r109;
	ret;
$L__BB0_26:
	shl.b32 	%r98, %r128, 2;
	add.s32 	%r100, %r67, %r98;
	ld.shared.u32 	%r101, [%r100];
	mul.wide.u32 	%rd17, %r127, 4;
	add.s64 	%rd18, %rd1, %rd17;
	st.global.u32 	[%rd18], %r101;
	ld.shared.u32 	%r102, [%r100+4];
	st.global.u32 	[%rd18+4], %r102;
	ld.shared.u32 	%r103, [%r100+8];
	st.global.u32 	[%rd18+8], %r103;
	ld.shared.u32 	%r104, [%r100+12];
	st.global.u32 	[%rd18+12], %r104;
	add.s32 	%r128, %r128, 4;
	add.s32 	%r127, %r127, 4;
	setp.eq.s32 	%p17, %r128, %r13;
	@%p17 bra 	$L__BB0_22;
	bra.uni 	$L__BB0_26;

}


// ===== COMPILED SASS (sm_100) =====

	.target	sm_100

	.elftype	@"ET_EXEC"


//--------------------- .note.nv.tkinfo           --------------------------
	.section	.note.nv.tkinfo,"",@"SHT_NOTE"
	.sectionflags	@"SHF_NOTE_NV_TKINFO"
	.tkinfo
        /*0018*/ 	.word	0x00000002
        /*0030*/ 	.string	""
        /*0030*/ 	.string	"ptxas"
        /*0030*/ 	.string	"Cuda compilation tools, release 13.0, V13.0.88"
        /*0030*/ 	.string	"Build cuda_13.0.r13.0/compiler.36424714_0"
        /*0030*/ 	.string	"-arch sm_100 -m 64 "



//--------------------- .note.nv.cuinfo           --------------------------
	.section	.note.nv.cuinfo,"",@"SHT_NOTE"
	.sectionflags	@"SHF_NOTE_NV_CUINFO"
        /*0018*/ 	.short	0x0002
        /*001a*/ 	.short	0x0064
        /*001c*/ 	.short	0x0082
	.zero		2


//--------------------- .nv.info                  --------------------------
	.section	.nv.info,"",@"SHT_CUDA_INFO"
	.align	4


	//----- nvinfo : EIATTR_REGCOUNT
	.align		4
        /*0000*/ 	.byte	0x04, 0x2f
        /*0002*/ 	.short	(.L_1 - .L_0)
	.align		4
.L_0:
        /*0004*/ 	.word	index@(_Z10merge_sortPiS_)
        /*0008*/ 	.word	0x00000020


	//----- nvinfo : EIATTR_FRAME_SIZE
	.align		4
.L_1:
        /*000c*/ 	.byte	0x04, 0x11
        /*000e*/ 	.short	(.L_3 - .L_2)
	.align		4
.L_2:
        /*0010*/ 	.word	index@(_Z10merge_sortPiS_)
        /*0014*/ 	.word	0x00000000


	//----- nvinfo : EIATTR_MIN_STACK_SIZE
	.align		4
.L_3:
        /*0018*/ 	.byte	0x04, 0x12
        /*001a*/ 	.short	(.L_5 - .L_4)
	.align		4
.L_4:
        /*001c*/ 	.word	index@(_Z10merge_sortPiS_)
        /*0020*/ 	.word	0x00000000
.L_5:


//--------------------- .nv.compat                --------------------------
	.section	.nv.compat,"",@"SHT_CUDA_COMPAT_INFO"
	.align	4
        /*0000*/ 	.byte	0x02, 0x09, 0x00, 0x00, 0x02, 0x02, 0x01, 0x00, 0x02, 0x05, 0x05, 0x00, 0x03, 0x07, 0x01, 0x01
        /*0010*/ 	.byte	0x02, 0x03, 0x00, 0x00, 0x02, 0x06, 0x01, 0x00, 0x04, 0x0b, 0x08, 0x00, 0x09, 0x00, 0x00, 0x00
        /*0020*/ 	.byte	0x00, 0x00, 0x00, 0x00


//--------------------- .nv.info._Z10merge_sortPiS_ --------------------------
	.section	.nv.info._Z10merge_sortPiS_,"",@"SHT_CUDA_INFO"
	.sectionflags	@""
	.align	4


	//----- nvinfo : EIATTR_CUDA_API_VERSION
	.align		4
        /*0000*/ 	.byte	0x04, 0x37
        /*0002*/ 	.short	(.L_7 - .L_6)
.L_6:
        /*0004*/ 	.word	0x00000082


	//----- nvinfo : EIATTR_KPARAM_INFO
	.align		4
.L_7:
        /*0008*/ 	.byte	0x04, 0x17
        /*000a*/ 	.short	(.L_9 - .L_8)
.L_8:
        /*000c*/ 	.word	0x00000000
        /*0010*/ 	.short	0x0001
        /*0012*/ 	.short	0x0008
        /*0014*/ 	.byte	0x00, 0xf5, 0x21, 0x00


	//----- nvinfo : EIATTR_KPARAM_INFO
	.align		4
.L_9:
        /*0018*/ 	.byte	0x04, 0x17
        /*001a*/ 	.short	(.L_11 - .L_10)
.L_10:
        /*001c*/ 	.word	0x00000000
        /*0020*/ 	.short	0x0000
        /*0022*/ 	.short	0x0000
        /*0024*/ 	.byte	0x00, 0xf5, 0x21, 0x00


	//----- nvinfo : EIATTR_SPARSE_MMA_MASK
	.align		4
.L_11:
        /*0028*/ 	.byte	0x03, 0x50
        /*002a*/ 	.short	0x0000


	//----- nvinfo : EIATTR_MAXREG_COUNT
	.align		4
        /*002c*/ 	.byte	0x03, 0x1b
        /*002e*/ 	.short	0x00ff


	//----- nvinfo : EIATTR_NUM_BARRIERS
	.align		4
        /*0030*/ 	.byte	0x02, 0x4c
        /*0032*/ 	.byte	0x01
	.zero		1


	//----- nvinfo : EIATTR_MERCURY_ISA_VERSION
	.align		4
        /*0034*/ 	.byte	0x03, 0x5f
        /*0036*/ 	.short	0x0101


	//----- nvinfo : EIATTR_VRC_CTA_INIT_COUNT
	.align		4
        /*0038*/ 	.byte	0x02, 0x4a
	.zero		1
	.zero		1


	//----- nvinfo : EIATTR_EXIT_INSTR_OFFSETS
	.align		4
        /*003c*/ 	.byte	0x04, 0x1c
        /*003e*/ 	.short	(.L_13 - .L_12)


	//   ....[0]....
.L_12:
        /*0040*/ 	.word	0x00001770


	//----- nvinfo : EIATTR_CBANK_PARAM_SIZE
	.align		4
.L_13:
        /*0044*/ 	.byte	0x03, 0x19
        /*0046*/ 	.short	0x0010


	//----- nvinfo : EIATTR_PARAM_CBANK
	.align		4
        /*0048*/ 	.byte	0x04, 0x0a
        /*004a*/ 	.short	(.L_15 - .L_14)
	.align		4
.L_14:
        /*004c*/ 	.word	index@(.nv.constant0._Z10merge_sortPiS_)
        /*0050*/ 	.short	0x0380
        /*0052*/ 	.short	0x0010


	//----- nvinfo : EIATTR_SW_WAR
	.align		4
.L_15:
        /*0054*/ 	.byte	0x04, 0x36
        /*0056*/ 	.short	(.L_17 - .L_16)
.L_16:
        /*0058*/ 	.word	0x00000008
.L_17:


//--------------------- .nv.callgraph             --------------------------
	.section	.nv.callgraph,"",@"SHT_CUDA_CALLGRAPH"
	.align	4
	.sectionentsize	8
	.align		4
        /*0000*/ 	.word	0x00000000
	.align		4
        /*0004*/ 	.word	0xffffffff
	.align		4
        /*0008*/ 	.word	0x00000000
	.align		4
        /*000c*/ 	.word	0xfffffffe
	.align		4
        /*0010*/ 	.word	0x00000000
	.align		4
        /*0014*/ 	.word	0xfffffffd
	.align		4
        /*0018*/ 	.word	0x00000000
	.align		4
        /*001c*/ 	.word	0xfffffffc


//--------------------- .text._Z10merge_sortPiS_  --------------------------
	.section	.text._Z10merge_sortPiS_,"ax",@progbits
	.align	128
.text._Z10merge_sortPiS_:
        .type           _Z10merge_sortPiS_,@function
        .size           _Z10merge_sortPiS_,(.L_x_21 - _Z10merge_sortPiS_)
        .other          _Z10merge_sortPiS_,@"STO_CUDA_ENTRY STV_DEFAULT"
_Z10merge_sortPiS_:
[----:B------:R-:W-:Y:S01]  /*0000*/  LDC R1, c[0x0][0x37c] ;  /* 0x0000df00ff017b82 */ /* 0x000fe20000000800 */
[----:B------:R-:W0:Y:S07]  /*0010*/  S2R R7, SR_TID.X ;  /* 0x0000000000077919 */ /* 0x000e2e0000002100 */
[----:B------:R-:W0:Y:S01]  /*0020*/  LDC.64 R2, c[0x0][0x380] ;  /* 0x0000e000ff027b82 */ /* 0x000e220000000a00 */
[----:B------:R-:W1:Y:S01]  /*0030*/  LDCU.64 UR8, c[0x0][0x358] ;  /* 0x00006b00ff0877ac */ /* 0x000e620008000a00 */
[----:B0-----:R-:W-:-:S05]  /*0040*/  IMAD.WIDE.U32 R2, R7, 0x4, R2 ;  /* 0x0000000407027825 */ /* 0x001fca00078e0002 */
[----:B-1----:R-:W2:Y:S01]  /*0050*/  LDG.E R5, desc[UR8][R2.64] ;  /* 0x0000000802057981 */ /* 0x002ea2000c1e1900 */
[----:B------:R-:W0:Y:S01]  /*0060*/  S2UR UR5, SR_CgaCtaId ;  /* 0x00000000000579c3 */ /* 0x000e220000008800 */
[----:B------:R-:W-:Y:S02]  /*0070*/  UMOV UR4, 0x400 ;  /* 0x0000040000047882 */ /* 0x000fe40000000000 */
[----:B0-----:R-:W-:-:S03]  /*0080*/  ULEA UR4, UR5, UR4, 0x18 ;  /* 0x0000000405047291 */ /* 0x001fc6000f8ec0ff */
[----:B------:R-:W-:-:S03]  /*0090*/  UMOV UR5, 0x1 ;  /* 0x0000000100057882 */ /* 0x000fc60000000000 */
[----:B------:R-:W-:-:S05]  /*00a0*/  LEA R0, R7, UR4, 0x2 ;  /* 0x0000000407007c11 */ /* 0x000fca000f8e10ff */
[----:B--2---:R0:W-:Y:S01]  /*00b0*/  STS [R0], R5 ;  /* 0x0000000500007388 */ /* 0x0041e20000000800 */
[----:B------:R-:W-:Y:S06]  /*00c0*/  BAR.SYNC.DEFER_BLOCKING 0x0 ;  /* 0x0000000000007b1d */ /* 0x000fec0000010000 */
.L_x_19:
[----:B------:R-:W-:Y:S01]  /*00d0*/  UIADD3 UR7, UPT, UPT, UR5, 0x1, URZ ;  /* 0x0000000105077890 */ /* 0x000fe2000fffe0ff */
[----:B------:R-:W-:Y:S01]  /*00e0*/  IMAD.MOV.U32 R8, RZ, RZ, 0x1 ;  /* 0x00000001ff087424 */ /* 0x000fe200078e00ff */
[----:B------:R-:W-:Y:S01]  /*00f0*/  USHF.L.U32 UR6, UR5, 0x1, URZ ;  /* 0x0000000105067899 */ /* 0x000fe200080006ff */
[----:B------:R-:W-:Y:S01]  /*0100*/  IMAD.MOV.U32 R20, RZ, RZ, RZ ;  /* 0x000000ffff147224 */ /* 0x000fe200078e00ff */
[----:B------:R-:W-:Y:S02]  /*0110*/  UIADD3 UR10, UPT, UPT, UR7, UR5, URZ ;  /* 0x00000005070a7290 */ /* 0x000fe4000fffe0ff */
[----:B------:R-:W-:-:S04]  /*0120*/  IMAD.U32 R18, RZ, RZ, UR7 ;  /* 0x00000007ff127e24 */ /* 0x000fc8000f8e00ff */
[----:B--234-:R-:W-:-:S07]  /*0130*/  MOV R11, UR10 ;  /* 0x0000000a000b7c02 */ /* 0x01cfce0008000f00 */
.L_x_18:
[----:B--2---:R-:W-:Y:S01]  /*0140*/  IMAD R14, R20, UR6, RZ ;  /* 0x00000006140e7c24 */ /* 0x004fe2000f8e02ff */
[----:B------:R-:W-:Y:S01]  /*0150*/  MOV R22, R18 ;  /* 0x0000001200167202 */ /* 0x000fe20000000f00 */
[--C-:B---34-:R-:W-:Y:S02]  /*0160*/  IMAD.MOV.U32 R7, RZ, RZ, R8.reuse ;  /* 0x000000ffff077224 */ /* 0x118fe400078e0008 */
[----:B------:R-:W-:Y:S02]  /*0170*/  VIADD R12, R14, UR10 ;  /* 0x0000000a0e0c7c36 */ /* 0x000fe40008000000 */
[----:B------:R-:W-:Y:S02]  /*0180*/  IMAD.MOV.U32 R10, RZ, RZ, R8 ;  /* 0x000000ffff0a7224 */ /* 0x000fe400078e0008 */
[----:B------:R-:W-:Y:S01]  /*0190*/  IMAD.MOV.U32 R6, RZ, RZ, R7 ;  /* 0x000000ffff067224 */ /* 0x000fe200078e0007 */
[----:B------:R-:W-:-:S04]  /*01a0*/  VIMNMX.U32 R9, PT, PT, R12, 0x41, PT ;  /* 0x000000410c097848 */ /* 0x000fc80003fe0000 */
[----:B------:R-:W-:-:S13]  /*01b0*/  ISETP.GE.U32.AND P0, PT, R18, R9, PT ;  /* 0x000000091200720c */ /* 0x000fda0003f06070 */
[----:B------:R-:W-:Y:S05]  /*01c0*/  @P0 BRA `(.L_x_0) ;  /* 0x0000000000600947 */ /* 0x000fea0003800000 */
[----:B0-----:R-:W0:Y:S01]  /*01d0*/  LDC.64 R4, c[0x0][0x388] ;  /* 0x0000e200ff047b82 */ /* 0x001e220000000a00 */
[----:B------:R-:W-:Y:S02]  /*01e0*/  IMAD.MOV.U32 R6, RZ, RZ, R10 ;  /* 0x000000ffff067224 */ /* 0x000fe400078e000a */
[----:B------:R-:W-:Y:S02]  /*01f0*/  IMAD.MOV.U32 R22, RZ, RZ, R18 ;  /* 0x000000ffff167224 */ /* 0x000fe400078e0012 */
[----:B------:R-:W-:Y:S02]  /*0200*/  IMAD.MOV.U32 R7, RZ, RZ, R10 ;  /* 0x000000ffff077224 */ /* 0x000fe400078e000a */
[----:B0-----:R-:W-:-:S04]  /*0210*/  IMAD.WIDE.U32 R4, R10, 0x4, R4 ;  /* 0x000000040a047825 */ /* 0x001fc800078e0004 */
[----:B------:R-:W-:Y:S01]  /*0220*/  IMAD.MOV.U32 R8, RZ, RZ, R4 ;  /* 0x000000ffff087224 */ /* 0x000fe200078e0004 */
[----:B------:R-:W-:-:S07]  /*0230*/  MOV R13, R5 ;  /* 0x00000005000d7202 */ /* 0x000fce0000000f00 */
.L_x_1:
[----:B------:R-:W-:Y:S02]  /*0240*/  LEA R4, R7, UR4, 0x2 ;  /* 0x0000000407047c11 */ /* 0x000fe4000f8e10ff */
[----:B------:R-:W-:Y:S02]  /*0250*/  LEA R5, R22, UR4, 0x2 ;  /* 0x0000000416057c11 */ /* 0x000fe4000f8e10ff */
[----:B------:R-:W-:Y:S01]  /*0260*/  IADD3 R6, PT, PT, R6, 0x1, RZ ;  /* 0x0000000106067810 */ /* 0x000fe20007ffe0ff */
[----:B------:R0:W-:Y:S04]  /*0270*/  LDS R15, [R4] ;  /* 0x00000000040f7984 */ /* 0x0001e80000000800 */
[----:B------:R1:W2:Y:S01]  /*0280*/  LDS R16, [R5] ;  /* 0x0000000005107984 */ /* 0x0002a20000000800 */
[----:B0-----:R-:W-:Y:S01]  /*0290*/  IMAD.MOV.U32 R4, RZ, RZ, R8 ;  /* 0x000000ffff047224 */ /* 0x001fe200078e0008 */
[----:B-1----:R-:W-:-:S04]  /*02a0*/  MOV R5, R13 ;  /* 0x0000000d00057202 */ /* 0x002fc80000000f00 */
[----:B------:R-:W-:-:S05]  /*02b0*/  IADD3 R8, P1, PT, R4, 0x4, RZ ;  /* 0x0000000404087810 */ /* 0x000fca0007f3e0ff */
[----:B------:R-:W-:Y:S01]  /*02c0*/  IMAD.X R13, RZ, RZ, R5, P1 ;  /* 0x000000ffff0d7224 */ /* 0x000fe200008e0605 */
[----:B--2---:R-:W-:-:S13]  /*02d0*/  ISETP.GT.AND P0, PT, R15, R16, PT ;  /* 0x000000100f00720c */ /* 0x004fda0003f04270 */
[----:B------:R-:W-:Y:S01]  /*02e0*/  @P0 VIADD R22, R22, 0x1 ;  /* 0x0000000116160836 */ /* 0x000fe20000000000 */
[----:B------:R1:W-:Y:S01]  /*02f0*/  @!P0 STG.E desc[UR8][R4.64], R15 ;  /* 0x0000000f04008986 */ /* 0x0003e2000c101908 */
[----:B------:R-:W-:-:S03]  /*0300*/  @!P0 VIADD R7, R7, 0x1 ;  /* 0x0000000107078836 */ /* 0x000fc60000000000 */
[----:B------:R1:W-:Y:S01]  /*0310*/  @P0 STG.E desc[UR8][R4.64], R16 ;  /* 0x0000001004000986 */ /* 0x0003e2000c101908 */
[----:B------:R-:W-:Y:S02]  /*0320*/  ISETP.GE.AND P0, PT, R22, R9, PT ;  /* 0x000000091600720c */ /* 0x000fe40003f06270 */
[----:B------:R-:W-:-:S13]  /*0330*/  ISETP.LT.AND P2, PT, R7, R18, PT ;  /* 0x000000120700720c */ /* 0x000fda0003f41270 */
[----:B-1----:R-:W-:Y:S05]  /*0340*/  @!P0 BRA P2, `(.L_x_1) ;  /* 0xfffffffc00bc8947 */ /* 0x002fea000103ffff */
.L_x_0:
[----:B------:R-:W-:Y:S01]  /*0350*/  ISETP.GT.AND P0, PT, R18, R7, PT ;  /* 0x000000071200720c */ /* 0x000fe20003f04270 */
[----:B------:R-:W-:Y:S01]  /*0360*/  IMAD.MOV.U32 R8, RZ, RZ, R12 ;  /* 0x000000ffff087224 */ /* 0x000fe200078e000c */
[----:B------:R-:W-:Y:S01]  /*0370*/  VIMNMX.U32 R11, PT, PT, R11, 0x41, PT ;  /* 0x000000410b0b7848 */ /* 0x000fe20003fe0000 */
[----:B------:R-:W-:-:S10]  /*0380*/  IMAD.MOV.U32 R21, RZ, RZ, R6 ;  /* 0x000000ffff157224 */ /* 0x000fd400078e0006 */
[----:B------:R-:W-:Y:S05]  /*0390*/  @!P0 BRA `(.L_x_2) ;  /* 0x0000000400ec8947 */ /* 0x000fea0003800000 */
[--C-:B------:R-:W-:Y:S01]  /*03a0*/  IMAD.IADD R4, R18, 0x1, -R7.reuse ;  /* 0x0000000112047824 */ /* 0x100fe200078e0a07 */
[----:B0-----:R-:W-:Y:S01]  /*03b0*/  IADD3 R5, PT, PT, -R7, UR5, R14 ;  /* 0x0000000507057c10 */ /* 0x001fe2000fffe10e */
[----:B------:R-:W-:Y:S01]  /*03c0*/  IMAD.MOV.U32 R19, RZ, RZ, R7 ;  /* 0x000000ffff137224 */ /* 0x000fe200078e0007 */
[----:B------:R-:W-:Y:S02]  /*03d0*/  MOV R21, R6 ;  /* 0x0000000600157202 */ /* 0x000fe40000000f00 */
[----:B------:R-:W-:Y:S02]  /*03e0*/  LOP3.LUT P1, R12, R4, 0x3, RZ, 0xc0, !PT ;  /* 0x00000003040c7812 */ /* 0x000fe4000782c0ff */
[----:B------:R-:W-:-:S11]  /*03f0*/  ISETP.GE.U32.AND P0, PT, R5, 0x3, PT ;  /* 0x000000030500780c */ /* 0x000fd60003f06070 */
[----:B------:R-:W-:Y:S05]  /*0400*/  @!P1 BRA `(.L_x_3) ;  /* 0x0000000000489947 */ /* 0x000fea0003800000 */
[C---:B------:R-:W-:Y:S01]  /*0410*/  LEA R14, R7.reuse, UR4, 0x2 ;  /* 0x00000004070e7c11 */ /* 0x040fe2000f8e10ff */
[----:B------:R-:W0:Y:S01]  /*0420*/  LDC.64 R4, c[0x0][0x388] ;  /* 0x0000e200ff047b82 */ /* 0x000e220000000a00 */
[----:B------:R-:W-:Y:S01]  /*0430*/  ISETP.NE.AND P1, PT, R12, 0x1, PT ;  /* 0x000000010c00780c */ /* 0x000fe20003f25270 */
[----:B------:R-:W-:Y:S02]  /*0440*/  VIADD R19, R7, 0x1 ;  /* 0x0000000107137836 */ /* 0x000fe40000000000 */
[----:B------:R-:W1:Y:S01]  /*0450*/  LDS R13, [R14] ;  /* 0x000000000e0d7984 */ /* 0x000e620000000800 */
[C---:B------:R-:W-:Y:S02]  /*0460*/  VIADD R21, R6.reuse, 0x1 ;  /* 0x0000000106157836 */ /* 0x040fe40000000000 */
[----:B0-----:R-:W-:-:S05]  /*0470*/  IMAD.WIDE.U32 R4, R6, 0x4, R4 ;  /* 0x0000000406047825 */ /* 0x001fca00078e0004 */
[----:B-1----:R0:W-:Y:S02]  /*0480*/  STG.E desc[UR8][R4.64], R13 ;  /* 0x0000000d04007986 */ /* 0x0021e4000c101908 */
[----:B------:R-:W-:Y:S05]  /*0490*/  @!P1 BRA `(.L_x_3) ;  /* 0x0000000000249947 */ /* 0x000fea0003800000 */
[----:B------:R-:W-:Y:S01]  /*04a0*/  ISETP.NE.AND P1, PT, R12, 0x2, PT ;  /* 0x000000020c00780c */ /* 0x000fe20003f25270 */
[----:B0-----:R-:W0:Y:S01]  /*04b0*/  LDS R13, [R14+0x4] ;  /* 0x000004000e0d7984 */ /* 0x001e220000000800 */
[----:B------:R-:W-:Y:S01]  /*04c0*/  IADD3 R19, PT, PT, R7, 0x2, RZ ;  /* 0x0000000207137810 */ /* 0x000fe20007ffe0ff */
[----:B------:R-:W-:-:S10]  /*04d0*/  VIADD R21, R6, 0x2 ;  /* 0x0000000206157836 */ /* 0x000fd40000000000 */
[----:B------:R-:W1:Y:S01]  /*04e0*/  @P1 LDS R15, [R14+0x8] ;  /* 0x000008000e0f1984 */ /* 0x000e620000000800 */
[----:B------:R-:W-:Y:S02]  /*04f0*/  @P1 VIADD R19, R7, 0x3 ;  /* 0x0000000307131836 */ /* 0x000fe40000000000 */
[----:B------:R-:W-:Y:S01]  /*0500*/  @P1 VIADD R21, R6, 0x3 ;  /* 0x0000000306151836 */ /* 0x000fe20000000000 */
[----:B0-----:R2:W-:Y:S04]  /*0510*/  STG.E desc[UR8][R4.64+0x4], R13 ;  /* 0x0000040d04007986 */ /* 0x0015e8000c101908 */
[----:B-1----:R2:W-:Y:S02]  /*0520*/  @P1 STG.E desc[UR8][R4.64+0x8], R15 ;  /* 0x0000080f04001986 */ /* 0x0025e4000c101908 */
.L_x_3:
[----:B------:R-:W-:Y:S05]  /*0530*/  @!P0 BRA `(.L_x_2) ;  /* 0x0000000400848947 */ /* 0x000fea0003800000 */
[----:B0-2---:R-:W0:Y:S01]  /*0540*/  LDC.64 R4, c[0x0][0x388] ;  /* 0x0000e200ff047b82 */ /* 0x005e220000000a00 */
[----:B------:R-:W-:-:S13]  /*0550*/  ISETP.GE.AND P0, PT, R19, R18, PT ;  /* 0x000000121300720c */ /* 0x000fda0003f06270 */
[----:B------:R-:W-:Y:S05]  /*0560*/  @P0 BRA `(.L_x_4) ;  /* 0x0000000400400947 */ /* 0x000fea0003800000 */
[----:B------:R-:W-:Y:S02]  /*0570*/  IADD3 R6, PT, PT, -R19, R18, RZ ;  /* 0x0000001213067210 */ /* 0x000fe40007ffe1ff */
[----:B------:R-:W-:Y:S02]  /*0580*/  PLOP3.LUT P0, PT, PT, PT, PT, 0x80, 0x8 ;  /* 0x000000000008781c */ /* 0x000fe40003f0f070 */
[----:B------:R-:W-:-:S13]  /*0590*/  ISETP.GT.AND P1, PT, R6, 0xc, PT ;  /* 0x0000000c0600780c */ /* 0x000fda0003f24270 */
[----:B------:R-:W-:Y:S05]  /*05a0*/  @!P1 BRA `(.L_x_5) ;  /* 0x0000000000bc9947 */ /* 0x000fea0003800000 */
[----:B------:R-:W1:Y:S01]  /*05b0*/  LDC.64 R6, c[0x0][0x388] ;  /* 0x0000e200ff067b82 */ /* 0x000e620000000a00 */
[----:B------:R-:W-:Y:S01]  /*05c0*/  PLOP3.LUT P0, PT, PT, PT, PT, 0x8, 0x80 ;  /* 0x000000000080781c */ /* 0x000fe20003f0e170 */
[----:B------:R-:W-:-:S12]  /*05d0*/  VIADD R24, R18, 0xfffffff4 ;  /* 0xfffffff412187836 */ /* 0x000fd80000000000 */
.L_x_6:
[----:B------:R-:W-:Y:S01]  /*05e0*/  LEA R23, R19, UR4, 0x2 ;  /* 0x0000000413177c11 */ /* 0x000fe2000f8e10ff */
[----:B-12---:R-:W-:-:S04]  /*05f0*/  IMAD.WIDE.U32 R14, R21, 0x4, R6 ;  /* 0x00000004150e7825 */ /* 0x006fc800078e0006 */
[----:B------:R-:W1:Y:S01]  /*0600*/  LDS R17, [R23+0x8] ;  /* 0x0000080017117984 */ /* 0x000e620000000800 */
[----:B------:R-:W-:-:S03]  /*0610*/  VIADD R19, R19, 0x10 ;  /* 0x0000001013137836 */ /* 0x000fc60000000000 */
[----:B------:R-:W2:Y:S02]  /*0620*/  LDS R16, [R23+0xc] ;  /* 0x00000c0017107984 */ /* 0x000ea40000000800 */
[----:B------:R-:W-:Y:S02]  /*0630*/  ISETP.GE.AND P1, PT, R19, R24, PT ;  /* 0x000000181300720c */ /* 0x000fe40003f26270 */
[----:B------:R-:W3:Y:S04]  /*0640*/  LDS R27, [R23] ;  /* 0x00000000171b7984 */ /* 0x000ee80000000800 */
[----:B------:R-:W4:Y:S04]  /*0650*/  LDS R12, [R23+0x4] ;  /* 0x00000400170c7984 */ /* 0x000f280000000800 */
[----:B------:R-:W5:Y:S04]  /*0660*/  LDS R29, [R23+0x10] ;  /* 0x00001000171d7984 */ /* 0x000f680000000800 */
[----:B------:R-:W0:Y:S04]  /*0670*/  LDS R13, [R23+0x1c] ;  /* 0x00001c00170d7984 */ /* 0x000e280000000800 */
[----:B------:R-:W0:Y:S04]  /*0680*/  LDS R26, [R23+0x14] ;  /* 0x00001400171a7984 */ /* 0x000e280000000800 */
[----:B------:R-:W0:Y:S04]  /*0690*/  LDS R28, [R23+0x18] ;  /* 0x00001800171c7984 */ /* 0x000e280000000800 */
[----:B------:R-:W0:Y:S04]  /*06a0*/  LDS R25, [R23+0x20] ;  /* 0x0000200017197984 */ /* 0x000e280000000800 */
[----:B-1----:R1:W-:Y:S04]  /*06b0*/  STG.E desc[UR8][R14.64+0x8], R17 ;  /* 0x000008110e007986 */ /* 0x0023e8000c101908 */
[----:B--2---:R2:W-:Y:S04]  /*06c0*/  STG.E desc[UR8][R14.64+0xc], R16 ;  /* 0x00000c100e007986 */ /* 0x0045e8000c101908 */
[----:B---3--:R-:W-:Y:S01]  /*06d0*/  STG.E desc[UR8][R14.64], R27 ;  /* 0x0000001b0e007986 */ /* 0x008fe2000c101908 */
[----:B-1----:R-:W-:-:S03]  /*06e0*/  VIADD R17, R21, 0x4 ;  /* 0x0000000415117836 */ /* 0x002fc60000000000 */
[----:B----4-:R1:W-:Y:S01]  /*06f0*/  STG.E desc[UR8][R14.64+0x4], R12 ;  /* 0x0000040c0e007986 */ /* 0x0103e2000c101908 */
[----:B--2---:R-:W-:-:S03]  /*0700*/  IMAD.WIDE.U32 R16, R17, 0x4, R6 ;  /* 0x0000000411107825 */ /* 0x004fc600078e0006 */
[----:B------:R-:W2:Y:S04]  /*0710*/  LDS R15, [R23+0x28] ;  /* 0x00002800170f7984 */ /* 0x000ea80000000800 */
[----:B-----5:R3:W-:Y:S04]  /*0720*/  STG.E desc[UR8][R16.64], R29 ;  /* 0x0000001d10007986 */ /* 0x0207e8000c101908 */
[----:B0-----:R0:W-:Y:S01]  /*0730*/  STG.E desc[UR8][R16.64+0xc], R13 ;  /* 0x00000c0d10007986 */ /* 0x0011e2000c101908 */
[----:B-1----:R-:W-:-:S03]  /*0740*/  IADD3 R14, PT, PT, R21, 0xc, RZ ;  /* 0x0000000c150e7810 */ /* 0x002fc60007ffe0ff */
[----:B------:R-:W-:Y:S01]  /*0750*/  STG.E desc[UR8][R16.64+0x4], R26 ;  /* 0x0000041a10007986 */ /* 0x000fe2000c101908 */
[----:B---3--:R-:W-:-:S03]  /*0760*/  VIADD R29, R21, 0x8 ;  /* 0x00000008151d7836 */ /* 0x008fc60000000000 */
[----:B------:R-:W-:Y:S01]  /*0770*/  STG.E desc[UR8][R16.64+0x8], R28 ;  /* 0x0000081c10007986 */ /* 0x000fe2000c101908 */
[----:B------:R-:W-:Y:S02]  /*0780*/  VIADD R21, R21, 0x10 ;  /* 0x0000001015157836 */ /* 0x000fe40000000000 */
[--C-:B0-----:R-:W-:Y:S01]  /*0790*/  IMAD.WIDE.U32 R12, R29, 0x4, R6.reuse ;  /* 0x000000041d0c7825 */ /* 0x101fe200078e0006 */
[----:B------:R-:W0:Y:S04]  /*07a0*/  LDS R27, [R23+0x24] ;  /* 0x00002400171b7984 */ /* 0x000e280000000800 */
[----:B------:R-:W-:Y:S04]  /*07b0*/  STG.E desc[UR8][R12.64], R25 ;  /* 0x000000190c007986 */ /* 0x000fe8000c101908 */
[----:B------:R-:W1:Y:S04]  /*07c0*/  LDS R28, [R23+0x2c] ;  /* 0x00002c00171c7984 */ /* 0x000e680000000800 */
[----:B------:R-:W3:Y:S04]  /*07d0*/  LDS R26, [R23+0x30] ;  /* 0x00003000171a7984 */ /* 0x000ee80000000800 */
[----:B------:R-:W4:Y:S04]  /*07e0*/  LDS R25, [R23+0x34] ;  /* 0x0000340017197984 */ /* 0x000f280000000800 */
[----:B------:R-:W5:Y:S04]  /*07f0*/  LDS R29, [R23+0x38] ;  /* 0x00003800171d7984 */ /* 0x000f680000000800 */
[----:B------:R-:W5:Y:S04]  /*0800*/  LDS R17, [R23+0x3c] ;  /* 0x00003c0017117984 */ /* 0x000f680000000800 */
[----:B--2---:R2:W-:Y:S02]  /*0810*/  STG.E desc[UR8][R12.64+0x8], R15 ;  /* 0x0000080f0c007986 */ /* 0x0045e4000c101908 */
[----:B--2---:R-:W-:-:S02]  /*0820*/  IMAD.WIDE.U32 R14, R14, 0x4, R6 ;  /* 0x000000040e0e7825 */ /* 0x004fc400078e0006 */
[----:B0-----:R2:W-:Y:S04]  /*0830*/  STG.E desc[UR8][R12.64+0x4], R27 ;  /* 0x0000041b0c007986 */ /* 0x0015e8000c101908 */
[----:B-1----:R2:W-:Y:S04]  /*0840*/  STG.E desc[UR8][R12.64+0xc], R28 ;  /* 0x00000c1c0c007986 */ /* 0x0025e8000c101908 */
[----:B---3--:R2:W-:Y:S04]  /*0850*/  STG.E desc[UR8][R14.64], R26 ;  /* 0x0000001a0e007986 */ /* 0x0085e8000c101908 */
[----:B----4-:R2:W-:Y:S04]  /*0860*/  STG.E desc[UR8][R14.64+0x4], R25 ;  /* 0x000004190e007986 */ /* 0x0105e8000c101908 */
[----:B-----5:R2:W-:Y:S04]  /*0870*/  STG.E desc[UR8][R14.64+0x8], R29 ;  /* 0x0000081d0e007986 */ /* 0x0205e8000c101908 */
[----:B------:R2:W-:Y:S01]  /*0880*/  STG.E desc[UR8][R14.64+0xc], R17 ;  /* 0x00000c110e007986 */ /* 0x0005e2000c101908 */
[----:B------:R-:W-:Y:S05]  /*0890*/  @!P1 BRA `(.L_x_6) ;  /* 0xfffffffc00509947 */ /* 0x000fea000383ffff */
.L_x_5:
[----:B------:R-:W-:-:S05]  /*08a0*/  IMAD.IADD R6, R18, 0x1, -R19 ;  /* 0x0000000112067824 */ /* 0x000fca00078e0a13 */
[----:B------:R-:W-:-:S13]  /*08b0*/  ISETP.GT.AND P1, PT, R6, 0x4, PT ;  /* 0x000000040600780c */ /* 0x000fda0003f24270 */
[----:B------:R-:W-:Y:S05]  /*08c0*/  @!P1 BRA `(.L_x_7) ;  /* 0x0000000000609947 */ /* 0x000fea0003800000 */
[----:B------:R-:W-:Y:S01]  /*08d0*/  LEA R16, R19, UR4, 0x2 ;  /* 0x0000000413107c11 */ /* 0x000fe2000f8e10ff */
[----:B--2---:R-:W1:Y:S01]  /*08e0*/  LDC.64 R12, c[0x0][0x388] ;  /* 0x0000e200ff0c7b82 */ /* 0x004e620000000a00 */
[----:B------:R-:W-:Y:S01]  /*08f0*/  IADD3 R7, PT, PT, R21, 0x4, RZ ;  /* 0x0000000415077810 */ /* 0x000fe20007ffe0ff */
[----:B------:R-:W-:Y:S01]  /*0900*/  VIADD R19, R19, 0x8 ;  /* 0x0000000813137836 */ /* 0x000fe20000000000 */
[----:B------:R-:W-:Y:S01]  /*0910*/  PLOP3.LUT P0, PT, PT, PT, PT, 0x8, 0x80 ;  /* 0x000000000080781c */ /* 0x000fe20003f0e170 */
[----:B------:R-:W2:Y:S04]  /*0920*/  LDS R29, [R16] ;  /* 0x00000000101d7984 */ /* 0x000ea80000000800 */
[----:B------:R-:W3:Y:S04]  /*0930*/  LDS R15, [R16+0x4] ;  /* 0x00000400100f7984 */ /* 0x000ee80000000800 */
[----:B------:R-:W4:Y:S04]  /*0940*/  LDS R14, [R16+0x8] ;  /* 0x00000800100e7984 */ /* 0x000f280000000800 */
[----:B------:R-:W5:Y:S04]  /*0950*/  LDS R27, [R16+0xc] ;  /* 0x00000c00101b7984 */ /* 0x000f680000000800 */
[----:B------:R-:W0:Y:S04]  /*0960*/  LDS R25, [R16+0x10] ;  /* 0x0000100010197984 */ /* 0x000e280000000800 */
[----:B------:R-:W0:Y:S01]  /*0970*/  LDS R23, [R16+0x14] ;  /* 0x0000140010177984 */ /* 0x000e220000000800 */
[----:B-1----:R-:W-:-:S03]  /*0980*/  IMAD.WIDE.U32 R6, R7, 0x4, R12 ;  /* 0x0000000407067825 */ /* 0x002fc600078e000c */
[----:B------:R-:W1:Y:S01]  /*0990*/  LDS R17, [R16+0x18] ;  /* 0x0000180010117984 */ /* 0x000e620000000800 */
[----:B------:R-:W-:-:S03]  /*09a0*/  IMAD.WIDE.U32 R12, R21, 0x4, R12 ;  /* 0x00000004150c7825 */ /* 0x000fc600078e000c */
[----:B------:R-:W1:Y:S01]  /*09b0*/  LDS R24, [R16+0x1c] ;  /* 0x00001c0010187984 */ /* 0x000e620000000800 */
[----:B------:R-:W-:-:S03]  /*09c0*/  VIADD R21, R21, 0x8 ;  /* 0x0000000815157836 */ /* 0x000fc60000000000 */
[----:B--2---:R2:W-:Y:S04]  /*09d0*/  STG.E desc[UR8][R12.64], R29 ;  /* 0x0000001d0c007986 */ /* 0x0045e8000c101908 */
[----:B---3--:R2:W-:Y:S04]  /*09e0*/  STG.E desc[UR8][R12.64+0x4], R15 ;  /* 0x0000040f0c007986 */ /* 0x0085e8000c101908 */
[----:B----4-:R2:W-:Y:S04]  /*09f0*/  STG.E desc[UR8][R12.64+0x8], R14 ;  /* 0x0000080e0c007986 */ /* 0x0105e8000c101908 */
[----:B-----5:R2:W-:Y:S04]  /*0a00*/  STG.E desc[UR8][R12.64+0xc], R27 ;  /* 0x00000c1b0c007986 */ /* 0x0205e8000c101908 */
[----:B0-----:R2:W-:Y:S04]  /*0a10*/  STG.E desc[UR8][R6.64], R25 ;  /* 0x0000001906007986 */ /* 0x0015e8000c101908 */
[----:B------:R2:W-:Y:S04]  /*0a20*/  STG.E desc[UR8][R6.64+0x4], R23 ;  /* 0x0000041706007986 */ /* 0x0005e8000c101908 */
[----:B-1----:R2:W-:Y:S04]  /*0a30*/  STG.E desc[UR8][R6.64+0x8], R17 ;  /* 0x0000081106007986 */ /* 0x0025e8000c101908 */
[----:B------:R2:W-:Y:S02]  /*0a40*/  STG.E desc[UR8][R6.64+0xc], R24 ;  /* 0x00000c1806007986 */ /* 0x0005e4000c101908 */
.L_x_7:
[----:B------:R-:W-:-:S13]  /*0a50*/  ISETP.EQ.AND P1, PT, R19, R18, PT ;  /* 0x000000121300720c */ /* 0x000fda0003f22270 */
[----:B------:R-:W-:Y:S05]  /*0a60*/  @!P0 BRA P1, `(.L_x_2) ;  /* 0x0000000000388947 */ /* 0x000fea0000800000 */
.L_x_4:
[----:B--2---:R-:W-:Y:S01]  /*0a70*/  LEA R12, R19, UR4, 0x2 ;  /* 0x00000004130c7c11 */ /* 0x004fe2000f8e10ff */
[----:B0---4-:R-:W-:Y:S01]  /*0a80*/  IMAD.WIDE.U32 R6, R21, 0x4, R4 ;  /* 0x0000000415067825 */ /* 0x011fe200078e0004 */
[----:B------:R-:W-:-:S03]  /*0a90*/  IADD3 R19, PT, PT, R19, 0x4, RZ ;  /* 0x0000000413137810 */ /* 0x000fc60007ffe0ff */
[----:B------:R-:W0:Y:S01]  /*0aa0*/  LDS R13, [R12] ;  /* 0x000000000c0d7984 */ /* 0x000e220000000800 */
[----:B------:R-:W-:Y:S01]  /*0ab0*/  ISETP.NE.AND P0, PT, R19, R18, PT ;  /* 0x000000121300720c */ /* 0x000fe20003f05270 */
[----:B------:R-:W-:Y:S02]  /*0ac0*/  VIADD R21, R21, 0x4 ;  /* 0x0000000415157836 */ /* 0x000fe40000000000 */
[----:B------:R-:W1:Y:S04]  /*0ad0*/  LDS R15, [R12+0x4] ;  /* 0x000004000c0f7984 */ /* 0x000e680000000800 */
[----:B------:R-:W2:Y:S04]  /*0ae0*/  LDS R17, [R12+0x8] ;  /* 0x000008000c117984 */ /* 0x000ea80000000800 */
[----:B------:R-:W3:Y:S04]  /*0af0*/  LDS R23, [R12+0xc] ;  /* 0x00000c000c177984 */ /* 0x000ee80000000800 */
[----:B0-----:R4:W-:Y:S04]  /*0b00*/  STG.E desc[UR8][R6.64], R13 ;  /* 0x0000000d06007986 */ /* 0x0019e8000c101908 */
[----:B-1----:R4:W-:Y:S04]  /*0b10*/  STG.E desc[UR8][R6.64+0x4], R15 ;  /* 0x0000040f06007986 */ /* 0x0029e8000c101908 */
[----:B--2---:R4:W-:Y:S04]  /*0b20*/  STG.E desc[UR8][R6.64+0x8], R17 ;  /* 0x0000081106007986 */ /* 0x0049e8000c101908 */
[----:B---3--:R4:W-:Y:S01]  /*0b30*/  STG.E desc[UR8][R6.64+0xc], R23 ;  /* 0x00000c1706007986 */ /* 0x0089e2000c101908 */
[----:B------:R-:W-:Y:S05]  /*0b40*/  @P0 BRA `(.L_x_4) ;  /* 0xfffffffc00c80947 */ /* 0x000fea000383ffff */
.L_x_2:
[----:B------:R-:W-:-:S13]  /*0b50*/  ISETP.GE.AND P0, PT, R22, R9, PT ;  /* 0x000000091600720c */ /* 0x000fda0003f06270 */
[----:B------:R-:W-:Y:S05]  /*0b60*/  @P0 BRA `(.L_x_8) ;  /* 0x0000000400ec0947 */ /* 0x000fea0003800000 */
[C-C-:B0-2---:R-:W-:Y:S01]  /*0b70*/  IMAD.IADD R4, R11.reuse, 0x1, -R22.reuse ;  /* 0x000000010b047824 */ /* 0x145fe200078e0a16 */
[----:B------:R-:W-:Y:S01]  /*0b80*/  IADD3 R5, PT, PT, -R11, R22, RZ ;  /* 0x000000160b057210 */ /* 0x000fe20007ffe1ff */
[----:B------:R-:W-:Y:S02]  /*0b90*/  IMAD.MOV.U32 R19, RZ, RZ, R21 ;  /* 0x000000ffff137224 */ /* 0x000fe400078e0015 */
[----:B------:R-:W-:Y:S01]  /*0ba0*/  IMAD.MOV.U32 R18, RZ, RZ, R22 ;  /* 0x000000ffff127224 */ /* 0x000fe200078e0016 */
[----:B----4-:R-:W-:Y:S02]  /*0bb0*/  LOP3.LUT P1, R6, R4, 0x3, RZ, 0xc0, !PT ;  /* 0x0000000304067812 */ /* 0x010fe4000782c0ff */
[----:B------:R-:W-:-:S11]  /*0bc0*/  ISETP.GT.U32.AND P0, PT, R5, -0x4, PT ;  /* 0xfffffffc0500780c */ /* 0x000fd60003f04070 */
[----:B------:R-:W-:Y:S05]  /*0bd0*/  @!P1 BRA `(.L_x_9) ;  /* 0x0000000000489947 */ /* 0x000fea0003800000 */
[----:B------:R-:W-:Y:S01]  /*0be0*/  LEA R12, R22, UR4, 0x2 ;  /* 0x00000004160c7c11 */ /* 0x000fe2000f8e10ff */
[----:B------:R-:W0:Y:S01]  /*0bf0*/  LDC.64 R4, c[0x0][0x388] ;  /* 0x0000e200ff047b82 */ /* 0x000e220000000a00 */
[----:B------:R-:W-:Y:S01]  /*0c00*/  ISETP.NE.AND P1, PT, R6, 0x1, PT ;  /* 0x000000010600780c */ /* 0x000fe20003f25270 */
[C---:B------:R-:W-:Y:S01]  /*0c10*/  VIADD R19, R21.reuse, 0x1 ;  /* 0x0000000115137836 */ /* 0x040fe20000000000 */
[----:B------:R-:W-:Y:S01]  /*0c20*/  IADD3 R18, PT, PT, R22, 0x1, RZ ;  /* 0x0000000116127810 */ /* 0x000fe20007ffe0ff */
[----:B------:R-:W1:Y:S01]  /*0c30*/  LDS R7, [R12] ;  /* 0x000000000c077984 */ /* 0x000e620000000800 */
[----:B0-----:R-:W-:-:S05]  /*0c40*/  IMAD.WIDE.U32 R4, R21, 0x4, R4 ;  /* 0x0000000415047825 */ /* 0x001fca00078e0004 */
[----:B-1----:R0:W-:Y:S04]  /*0c50*/  STG.E desc[UR8][R4.64], R7 ;  /* 0x0000000704007986 */ /* 0x0021e8000c101908 */
[----:B------:R-:W-:Y:S05]  /*0c60*/  @!P1 BRA `(.L_x_9) ;  /* 0x0000000000249947 */ /* 0x000fea0003800000 */
[----:B------:R-:W-:Y:S01]  /*0c70*/  ISETP.NE.AND P1, PT, R6, 0x2, PT ;  /* 0x000000020600780c */ /* 0x000fe20003f25270 */
[----:B0-----:R-:W0:Y:S01]  /*0c80*/  LDS R7, [R12+0x4] ;  /* 0x000004000c077984 */ /* 0x001e220000000800 */
[----:B------:R-:W-:Y:S01]  /*0c90*/  VIADD R18, R22, 0x2 ;  /* 0x0000000216127836 */ /* 0x000fe20000000000 */
[----:B------:R-:W-:-:S10]  /*0ca0*/  IADD3 R19, PT, PT, R21, 0x2, RZ ;  /* 0x0000000215137810 */ /* 0x000fd40007ffe0ff */
[----:B------:R-:W1:Y:S01]  /*0cb0*/  @P1 LDS R13, [R12+0x8] ;  /* 0x000008000c0d1984 */ /* 0x000e620000000800 */
[----:B------:R-:W-:Y:S02]  /*0cc0*/  @P1 VIADD R18, R22, 0x3 ;  /* 0x0000000316121836 */ /* 0x000fe40000000000 */
[----:B------:R-:W-:Y:S01]  /*0cd0*/  @P1 VIADD R19, R21, 0x3 ;  /* 0x0000000315131836 */ /* 0x000fe20000000000 */
[----:B0-----:R2:W-:Y:S04]  /*0ce0*/  STG.E desc[UR8][R4.64+0x4], R7 ;  /* 0x0000040704007986 */ /* 0x0015e8000c101908 */
[----:B-1----:R2:W-:Y:S02]  /*0cf0*/  @P1 STG.E desc[UR8][R4.64+0x8], R13 ;  /* 0x0000080d04001986 */ /* 0x0025e4000c101908 */
.L_x_9:
[----:B------:R-:W-:Y:S05]  /*0d00*/  @P0 BRA `(.L_x_8) ;  /* 0x0000000400840947 */ /* 0x000fea0003800000 */
[----:B0-2---:R-:W0:Y:S01]  /*0d10*/  LDC.64 R4, c[0x0][0x388] ;  /* 0x0000e200ff047b82 */ /* 0x005e220000000a00 */
[----:B------:R-:W-:-:S13]  /*0d20*/  ISETP.GE.AND P0, PT, R18, R11, PT ;  /* 0x0000000b1200720c */ /* 0x000fda0003f06270 */
[----:B------:R-:W-:Y:S05]  /*0d30*/  @P0 BRA `(.L_x_10) ;  /* 0x0000000400400947 */ /* 0x000fea0003800000 */
[----:B------:R-:W-:Y:S02]  /*0d40*/  IADD3 R6, PT, PT, R11, -R18, RZ ;  /* 0x800000120b067210 */ /* 0x000fe40007ffe0ff */
[----:B------:R-:W-:Y:S02]  /*0d50*/  PLOP3.LUT P0, PT, PT, PT, PT, 0x80, 0x8 ;  /* 0x000000000008781c */ /* 0x000fe40003f0f070 */
[----:B------:R-:W-:-:S13]  /*0d60*/  ISETP.GT.AND P1, PT, R6, 0xc, PT ;  /* 0x0000000c0600780c */ /* 0x000fda0003f24270 */
[----:B------:R-:W-:Y:S05]  /*0d70*/  @!P1 BRA `(.L_x_11) ;  /* 0x0000000000bc9947 */ /* 0x000fea0003800000 */
[----:B------:R-:W1:Y:S01]  /*0d80*/  LDC.64 R6, c[0x0][0x388] ;  /* 0x0000e200ff067b82 */ /* 0x000e620000000a00 */
[----:B------:R-:W-:Y:S01]  /*0d90*/  PLOP3.LUT P0, PT, PT, PT, PT, 0x8, 0x80 ;  /* 0x000000000080781c */ /* 0x000fe20003f0e170 */
[----:B------:R-:W-:-:S12]  /*0da0*/  VIADD R21, R11, 0xfffffff4 ;  /* 0xfffffff40b157836 */ /* 0x000fd80000000000 */
.L_x_12:
[----:B0-----:R-:W-:Y:S01]  /*0db0*/  LEA R16, R18, UR4, 0x2 ;  /* 0x0000000412107c11 */ /* 0x001fe2000f8e10ff */
[----:B-1----:R-:W-:-:S04]  /*0dc0*/  IMAD.WIDE.U32 R14, R19, 0x4, R6 ;  /* 0x00000004130e7825 */ /* 0x002fc800078e0006 */
[----:B------:R-:W1:Y:S01]  /*0dd0*/  LDS R17, [R16+0xc] ;  /* 0x00000c0010117984 */ /* 0x000e620000000800 */
[----:B------:R-:W-:Y:S02]  /*0de0*/  VIADD R13, R19, 0x4 ;  /* 0x00000004130d7836 */ /* 0x000fe40000000000 */
[----:B------:R-:W-:Y:S01]  /*0df0*/  VIADD R18, R18, 0x10 ;  /* 0x0000001012127836 */ /* 0x000fe20000000000 */
[----:B------:R-:W2:Y:S01]  /*0e00*/  LDS R29, [R16] ;  /* 0x00000000101d7984 */ /* 0x000ea20000000800 */
[----:B------:R-:W-:-:S03]  /*0e10*/  IMAD.WIDE.U32 R12, R13, 0x4, R6 ;  /* 0x000000040d0c7825 */ /* 0x000fc600078e0006 */
[----:B------:R-:W3:Y:S01]  /*0e20*/  LDS R22, [R16+0x4] ;  /* 0x0000040010167984 */ /* 0x000ee20000000800 */
[----:B------:R-:W-:-:S03]  /*0e30*/  ISETP.GE.AND P1, PT, R18, R21, PT ;  /* 0x000000151200720c */ /* 0x000fc60003f26270 */
[----:B------:R-:W4:Y:S04]  /*0e40*/  LDS R24, [R16+0x8] ;  /* 0x0000080010187984 */ /* 0x000f280000000800 */
[----:B------:R-:W5:Y:S04]  /*0e50*/  LDS R23, [R16+0x10] ;  /* 0x0000100010177984 */ /* 0x000f680000000800 */
[----:B------:R-:W0:Y:S04]  /*0e60*/  LDS R25, [R16+0x14] ;  /* 0x0000140010197984 */ /* 0x000e280000000800 */
[----:B------:R-:W0:Y:S04]  /*0e70*/  LDS R27, [R16+0x18] ;  /* 0x00001800101b7984 */ /* 0x000e280000000800 */
[----:B------:R-:W0:Y:S04]  /*0e80*/  LDS R26, [R16+0x1c] ;  /* 0x00001c00101a7984 */ /* 0x000e280000000800 */
[----:B------:R-:W-:Y:S04]  /*0e90*/  LDS R28, [R16+0x20] ;  /* 0x00002000101c7984 */ /* 0x000fe80000000800 */
[----:B-1----:R-:W-:Y:S04]  /*0ea0*/  STG.E desc[UR8][R14.64+0xc], R17 ;  /* 0x00000c110e007986 */ /* 0x002fe8000c101908 */
[----:B------:R-:W1:Y:S04]  /*0eb0*/  LDS R17, [R16+0x24] ;  /* 0x0000240010117984 */ /* 0x000e680000000800 */
[----:B--2---:R-:W-:Y:S04]  /*0ec0*/  STG.E desc[UR8][R14.64], R29 ;  /* 0x0000001d0e007986 */ /* 0x004fe8000c101908 */
[----:B---3--:R-:W-:Y:S04]  /*0ed0*/  STG.E desc[UR8][R14.64+0x4], R22 ;  /* 0x000004160e007986 */ /* 0x008fe8000c101908 */
[----:B----4-:R2:W-:Y:S04]  /*0ee0*/  STG.E desc[UR8][R14.64+0x8], R24 ;  /* 0x000008180e007986 */ /* 0x0105e8000c101908 */
[----:B-----5:R-:W-:Y:S04]  /*0ef0*/  STG.E desc[UR8][R12.64], R23 ;  /* 0x000000170c007986 */ /* 0x020fe8000c101908 */
[----:B0-----:R-:W-:Y:S04]  /*0f00*/  STG.E desc[UR8][R12.64+0x4], R25 ;  /* 0x000004190c007986 */ /* 0x001fe8000c101908 */
[----:B------:R-:W-:Y:S01]  /*0f10*/  STG.E desc[UR8][R12.64+0x8], R27 ;  /* 0x0000081b0c007986 */ /* 0x000fe2000c101908 */
[----:B--2---:R-:W-:-:S03]  /*0f20*/  IADD3 R15, PT, PT, R19, 0x8, RZ ;  /* 0x00000008130f7810 */ /* 0x004fc60007ffe0ff */
[----:B------:R-:W0:Y:S02]  /*0f30*/  LDS R23, [R16+0x28] ;  /* 0x0000280010177984 */ /* 0x000e240000000800 */
[----:B------:R-:W-:Y:S02]  /*0f40*/  IMAD.WIDE.U32 R14, R15, 0x4, R6 ;  /* 0x000000040f0e7825 */ /* 0x000fe400078e0006 */
[----:B------:R-:W2:Y:S04]  /*0f50*/  LDS R25, [R16+0x2c] ;  /* 0x00002c0010197984 */ /* 0x000ea80000000800 */
[----:B------:R-:W3:Y:S04]  /*0f60*/  LDS R27, [R16+0x30] ;  /* 0x00003000101b7984 */ /* 0x000ee80000000800 */
[----:B------:R-:W4:Y:S04]  /*0f70*/  LDS R29, [R16+0x34] ;  /* 0x00003400101d7984 */ /* 0x000f280000000800 */
[----:B------:R-:W5:Y:S04]  /*0f80*/  LDS R22, [R16+0x38] ;  /* 0x0000380010167984 */ /* 0x000f680000000800 */
[----:B------:R-:W5:Y:S04]  /*0f90*/  LDS R24, [R16+0x3c] ;  /* 0x00003c0010187984 */ /* 0x000f680000000800 */
[----:B------:R0:W-:Y:S04]  /*0fa0*/  STG.E desc[UR8][R12.64+0xc], R26 ;  /* 0x00000c1a0c007986 */ /* 0x0001e8000c101908 */
[----:B-1----:R1:W-:Y:S04]  /*0fb0*/  STG.E desc[UR8][R14.64+0x4], R17 ;  /* 0x000004110e007986 */ /* 0x0023e8000c101908 */
[----:B------:R2:W-:Y:S01]  /*0fc0*/  STG.E desc[UR8][R14.64], R28 ;  /* 0x0000001c0e007986 */ /* 0x0005e2000c101908 */
[C---:B0-----:R-:W-:Y:S01]  /*0fd0*/  VIADD R26, R19.reuse, 0xc ;  /* 0x0000000c131a7836 */ /* 0x041fe20000000000 */
[----:B------:R-:W-:-:S03]  /*0fe0*/  IADD3 R19, PT, PT, R19, 0x10, RZ ;  /* 0x0000001013137810 */ /* 0x000fc60007ffe0ff */
[----:B-1----:R-:W-:Y:S01]  /*0ff0*/  IMAD.WIDE.U32 R16, R26, 0x4, R6 ;  /* 0x000000041a107825 */ /* 0x002fe200078e0006 */
[----:B------:R0:W-:Y:S04]  /*1000*/  STG.E desc[UR8][R14.64+0x8], R23 ;  /* 0x000008170e007986 */ /* 0x0001e8000c101908 */
[----:B--2---:R0:W-:Y:S04]  /*1010*/  STG.E desc[UR8][R14.64+0xc], R25 ;  /* 0x00000c190e007986 */ /* 0x0041e8000c101908 */
[----:B---3--:R0:W-:Y:S04]  /*1020*/  STG.E desc[UR8][R16.64], R27 ;  /* 0x0000001b10007986 */ /* 0x0081e8000c101908 */
[----:B----4-:R0:W-:Y:S04]  /*1030*/  STG.E desc[UR8][R16.64+0x4], R29 ;  /* 0x0000041d10007986 */ /* 0x0101e8000c101908 */
[----:B-----5:R0:W-:Y:S04]  /*1040*/  STG.E desc[UR8][R16.64+0x8], R22 ;  /* 0x0000081610007986 */ /* 0x0201e8000c101908 */
[----:B------:R0:W-:Y:S01]  /*1050*/  STG.E desc[UR8][R16.64+0xc], R24 ;  /* 0x00000c1810007986 */ /* 0x0001e2000c101908 */
[----:B------:R-:W-:Y:S05]  /*1060*/  @!P1 BRA `(.L_x_12) ;  /* 0xfffffffc00509947 */ /* 0x000fea000383ffff */
.L_x_11:
[----:B------:R-:W-:-:S05]  /*1070*/  IMAD.IADD R6, R11, 0x1, -R18 ;  /* 0x000000010b067824 */ /* 0x000fca00078e0a12 */
[----:B------:R-:W-:-:S13]  /*1080*/  ISETP.GT.AND P1, PT, R6, 0x4, PT ;  /* 0x000000040600780c */ /* 0x000fda0003f24270 */
[----:B------:R-:W-:Y:S05]  /*1090*/  @!P1 BRA `(.L_x_13) ;  /* 0x0000000000609947 */ /* 0x000fea0003800000 */
[C---:B0-----:R-:W-:Y:S01]  /*10a0*/  LEA R14, R18.reuse, UR4, 0x2 ;  /* 0x00000004120e7c11 */ /* 0x041fe2000f8e10ff */
[----:B------:R-:W0:Y:S01]  /*10b0*/  LDC.64 R12, c[0x0][0x388] ;  /* 0x0000e200ff0c7b82 */ /* 0x000e220000000a00 */
[----:B------:R-:W-:Y:S01]  /*10c0*/  VIADD R25, R19, 0x4 ;  /* 0x0000000413197836 */ /* 0x000fe20000000000 */
[----:B------:R-:W-:Y:S02]  /*10d0*/  PLOP3.LUT P0, PT, PT, PT, PT, 0x8, 0x80 ;  /* 0x000000000080781c */ /* 0x000fe40003f0e170 */
[----:B------:R-:W1:Y:S01]  /*10e0*/  LDS R15, [R14] ;  /* 0x000000000e0f7984 */ /* 0x000e620000000800 */
[----:B------:R-:W-:-:S03]  /*10f0*/  IADD3 R18, PT, PT, R18, 0x8, RZ ;  /* 0x0000000812127810 */ /* 0x000fc60007ffe0ff */
[----:B------:R-:W2:Y:S04]  /*1100*/  LDS R17, [R14+0x4] ;  /* 0x000004000e117984 */ /* 0x000ea80000000800 */
[----:B------:R-:W3:Y:S04]  /*1110*/  LDS R21, [R14+0x8] ;  /* 0x000008000e157984 */ /* 0x000ee80000000800 */
[----:B------:R-:W4:Y:S04]  /*1120*/  LDS R23, [R14+0xc] ;  /* 0x00000c000e177984 */ /* 0x000f280000000800 */
[----:B------:R-:W5:Y:S04]  /*1130*/  LDS R27, [R14+0x10] ;  /* 0x000010000e1b7984 */ /* 0x000f680000000800 */
[----:B------:R-:W5:Y:S01]  /*1140*/  LDS R29, [R14+0x14] ;  /* 0x000014000e1d7984 */ /* 0x000f620000000800 */
[----:B0-----:R-:W-:-:S03]  /*1150*/  IMAD.WIDE.U32 R6, R19, 0x4, R12 ;  /* 0x0000000413067825 */ /* 0x001fc600078e000c */
[----:B------:R-:W0:Y:S01]  /*1160*/  LDS R16, [R14+0x18] ;  /* 0x000018000e107984 */ /* 0x000e220000000800 */
[----:B------:R-:W-:-:S03]  /*1170*/  IMAD.WIDE.U32 R12, R25, 0x4, R12 ;  /* 0x00000004190c7825 */ /* 0x000fc600078e000c */
[----:B------:R-:W0:Y:S01]  /*1180*/  LDS R22, [R14+0x1c] ;  /* 0x00001c000e167984 */ /* 0x000e220000000800 */
[----:B------:R-:W-:-:S03]  /*1190*/  VIADD R19, R19, 0x8 ;  /* 0x0000000813137836 */ /* 0x000fc60000000000 */
[----:B-1----:R1:W-:Y:S04]  /*11a0*/  STG.E desc[UR8][R6.64], R15 ;  /* 0x0000000f06007986 */ /* 0x0023e8000c101908 */
[----:B--2---:R1:W-:Y:S04]  /*11b0*/  STG.E desc[UR8][R6.64+0x4], R17 ;  /* 0x0000041106007986 */ /* 0x0043e8000c101908 */
[----:B---3--:R1:W-:Y:S04]  /*11c0*/  STG.E desc[UR8][R6.64+0x8], R21 ;  /* 0x0000081506007986 */ /* 0x0083e8000c101908 */
[----:B----4-:R1:W-:Y:S04]  /*11d0*/  STG.E desc[UR8][R6.64+0xc], R23 ;  /* 0x00000c1706007986 */ /* 0x0103e8000c101908 */
[----:B-----5:R1:W-:Y:S04]  /*11e0*/  STG.E desc[UR8][R12.64], R27 ;  /* 0x0000001b0c007986 */ /* 0x0203e8000c101908 */
[----:B------:R1:W-:Y:S04]  /*11f0*/  STG.E desc[UR8][R12.64+0x4], R29 ;  /* 0x0000041d0c007986 */ /* 0x0003e8000c101908 */
[----:B0-----:R1:W-:Y:S04]  /*1200*/  STG.E desc[UR8][R12.64+0x8], R16 ;  /* 0x000008100c007986 */ /* 0x0013e8000c101908 */
[----:B------:R1:W-:Y:S02]  /*1210*/  STG.E desc[UR8][R12.64+0xc], R22 ;  /* 0x00000c160c007986 */ /* 0x0003e4000c101908 */
.L_x_13:
[----:B------:R-:W-:-:S13]  /*1220*/  ISETP.EQ.AND P1, PT, R18, R11, PT ;  /* 0x0000000b1200720c */ /* 0x000fda0003f22270 */
[----:B------:R-:W-:Y:S05]  /*1230*/  @!P0 BRA P1, `(.L_x_8) ;  /* 0x0000000000388947 */ /* 0x000fea0000800000 */
.L_x_10:
[C---:B-1----:R-:W-:Y:S01]  /*1240*/  LEA R12, R18.reuse, UR4, 0x2 ;  /* 0x00000004120c7c11 */ /* 0x042fe2000f8e10ff */
[----:B------:R-:W-:Y:S02]  /*1250*/  VIADD R18, R18, 0x4 ;  /* 0x0000000412127836 */ /* 0x000fe40000000000 */
[C---:B0-----:R-:W-:Y:S01]  /*1260*/  IMAD.WIDE.U32 R6, R19.reuse, 0x4, R4 ;  /* 0x0000000413067825 */ /* 0x041fe200078e0004 */
[----:B------:R-:W-:Y:S01]  /*1270*/  IADD3 R19, PT, PT, R19, 0x4, RZ ;  /* 0x0000000413137810 */ /* 0x000fe20007ffe0ff */
[----:B------:R-:W0:Y:S01]  /*1280*/  LDS R13, [R12] ;  /* 0x000000000c0d7984 */ /* 0x000e220000000800 */
[----:B------:R-:W-:-:S03]  /*1290*/  ISETP.NE.AND P0, PT, R18, R11, PT ;  /* 0x0000000b1200720c */ /* 0x000fc60003f05270 */
        /* <DEDUP_REMOVED lines=8> */
.L_x_8:
[----:B------:R-:W-:-:S13]  /*1320*/  ISETP.GT.U32.AND P0, PT, R10, 0x40, PT ;  /* 0x000000400a00780c */ /* 0x000fda0003f04070 */
[----:B------:R-:W-:Y:S05]  /*1330*/  @P0 BRA `(.L_x_14) ;  /* 0x0000000000e00947 */ /* 0x000fea0003800000 */
[----:B------:R-:W-:-:S13]  /*1340*/  ISETP.GE.U32.AND P2, PT, R10, R9, PT ;  /* 0x000000090a00720c */ /* 0x000fda0003f46070 */
[----:B0-2---:R-:W0:Y:S02]  /*1350*/  @P2 LDC.64 R4, c[0x0][0x388] ;  /* 0x0000e200ff042b82 */ /* 0x005e240000000a00 */
[----:B0-----:R-:W-:-:S06]  /*1360*/  @P2 IMAD.WIDE.U32 R4, R10, 0x4, R4 ;  /* 0x000000040a042825 */ /* 0x001fcc00078e0004 */
[----:B------:R-:W2:Y:S01]  /*1370*/  @P2 LDG.E R4, desc[UR8][R4.64] ;  /* 0x0000000804042981 */ /* 0x000ea2000c1e1900 */
[C---:B-1--4-:R-:W-:Y:S01]  /*1380*/  @P2 LEA R7, R10.reuse, UR4, 0x2 ;  /* 0x000000040a072c11 */ /* 0x052fe2000f8e10ff */
[----:B------:R-:W-:Y:S01]  /*1390*/  @P2 VIADD R10, R10, 0x1 ;  /* 0x000000010a0a2836 */ /* 0x000fe20000000000 */
[----:B------:R-:W-:-:S03]  /*13a0*/  PLOP3.LUT P0, PT, P2, PT, PT, 0x8, 0x80 ;  /* 0x000000000080781c */ /* 0x000fc6000170e170 */
[C---:B------:R-:W-:Y:S01]  /*13b0*/  IMAD.IADD R6, R9.reuse, 0x1, -R10 ;  /* 0x0000000109067824 */ /* 0x040fe200078e0a0a */
[----:B------:R-:W-:-:S04]  /*13c0*/  ISETP.GT.U32.AND P1, PT, R9, R10, PT ;  /* 0x0000000a0900720c */ /* 0x000fc80003f24070 */
[----:B------:R-:W-:Y:S01]  /*13d0*/  ISETP.LE.U32.OR P1, PT, R6, 0x3, !P1 ;  /* 0x000000030600780c */ /* 0x000fe20004f23470 */
[----:B--2---:R0:W-:-:S12]  /*13e0*/  @P2 STS [R7], R4 ;  /* 0x0000000407002388 */ /* 0x0041d80000000800 */
[----:B------:R-:W-:Y:S05]  /*13f0*/  @P1 BRA `(.L_x_15) ;  /* 0x0000000000581947 */ /* 0x000fea0003800000 */
[----:B0-----:R-:W0:Y:S01]  /*1400*/  LDC.64 R4, c[0x0][0x388] ;  /* 0x0000e200ff047b82 */ /* 0x001e220000000a00 */
[----:B------:R-:W-:Y:S02]  /*1410*/  PLOP3.LUT P0, PT, PT, PT, PT, 0x8, 0x80 ;  /* 0x000000000080781c */ /* 0x000fe40003f0e170 */
[----:B------:R-:W-:-:S11]  /*1420*/  IADD3 R19, PT, PT, R9, -0x3, RZ ;  /* 0xfffffffd09137810 */ /* 0x000fd60007ffe0ff */
.L_x_16:
[C---:B------:R-:W-:Y:S01]  /*1430*/  IADD3 R17, PT, PT, R10.reuse, 0x3, RZ ;  /* 0x000000030a117810 */ /* 0x040fe20007ffe0ff */
[C---:B------:R-:W-:Y:S02]  /*1440*/  VIADD R13, R10.reuse, 0x1 ;  /* 0x000000010a0d7836 */ /* 0x040fe40000000000 */
[C---:B------:R-:W-:Y:S02]  /*1450*/  VIADD R15, R10.reuse, 0x2 ;  /* 0x000000020a0f7836 */ /* 0x040fe40000000000 */
[----:B01----:R-:W-:-:S04]  /*1460*/  IMAD.WIDE.U32 R6, R10, 0x4, R4 ;  /* 0x000000040a067825 */ /* 0x003fc800078e0004 */
[--C-:B------:R-:W-:Y:S02]  /*1470*/  IMAD.WIDE.U32 R12, R13, 0x4, R4.reuse ;  /* 0x000000040d0c7825 */ /* 0x100fe400078e0004 */
[----:B------:R-:W2:Y:S02]  /*1480*/  LDG.E R6, desc[UR8][R6.64] ;  /* 0x0000000806067981 */ /* 0x000ea4000c1e1900 */
[--C-:B------:R-:W-:Y:S02]  /*1490*/  IMAD.WIDE.U32 R14, R15, 0x4, R4.reuse ;  /* 0x000000040f0e7825 */ /* 0x100fe400078e0004 */
[----:B------:R-:W3:Y:S02]  /*14a0*/  LDG.E R12, desc[UR8][R12.64] ;  /* 0x000000080c0c7981 */ /* 0x000ee4000c1e1900 */
[----:B------:R-:W-:Y:S02]  /*14b0*/  IMAD.WIDE.U32 R16, R17, 0x4, R4 ;  /* 0x0000000411107825 */ /* 0x000fe400078e0004 */
[----:B------:R-:W4:Y:S04]  /*14c0*/  LDG.E R14, desc[UR8][R14.64] ;  /* 0x000000080e0e7981 */ /* 0x000f28000c1e1900 */
[----:B------:R-:W5:Y:S01]  /*14d0*/  LDG.E R16, desc[UR8][R16.64] ;  /* 0x0000000810107981 */ /* 0x000f62000c1e1900 */
[C---:B------:R-:W-:Y:S01]  /*14e0*/  LEA R11, R10.reuse, UR4, 0x2 ;  /* 0x000000040a0b7c11 */ /* 0x040fe2000f8e10ff */
[----:B------:R-:W-:-:S05]  /*14f0*/  VIADD R10, R10, 0x4 ;  /* 0x000000040a0a7836 */ /* 0x000fca0000000000 */
[----:B------:R-:W-:Y:S01]  /*1500*/  ISETP.GE.U32.AND P1, PT, R10, R19, PT ;  /* 0x000000130a00720c */ /* 0x000fe20003f26070 */
[----:B--2---:R1:W-:Y:S04]  /*1510*/  STS [R11], R6 ;  /* 0x000000060b007388 */ /* 0x0043e80000000800 */
[----:B---3--:R1:W-:Y:S04]  /*1520*/  STS [R11+0x4], R12 ;  /* 0x0000040c0b007388 */ /* 0x0083e80000000800 */
[----:B----4-:R1:W-:Y:S04]  /*1530*/  STS [R11+0x8], R14 ;  /* 0x0000080e0b007388 */ /* 0x0103e80000000800 */
[----:B-----5:R1:W-:Y:S01]  /*1540*/  STS [R11+0xc], R16 ;  /* 0x00000c100b007388 */ /* 0x0203e20000000800 */
[----:B------:R-:W-:Y:S05]  /*1550*/  @!P1 BRA `(.L_x_16) ;  /* 0xfffffffc00b49947 */ /* 0x000fea000383ffff */
.L_x_15:
[C---:B0-----:R-:W-:Y:S01]  /*1560*/  IMAD.IADD R4, R9.reuse, 0x1, -R10 ;  /* 0x0000000109047824 */ /* 0x041fe200078e0a0a */
[----:B------:R-:W-:-:S04]  /*1570*/  ISETP.GT.U32.AND P1, PT, R9, R10, PT ;  /* 0x0000000a0900720c */ /* 0x000fc80003f24070 */
[----:B------:R-:W-:-:S13]  /*1580*/  ISETP.LE.U32.OR P1, PT, R4, 0x1, !P1 ;  /* 0x000000010400780c */ /* 0x000fda0004f23470 */
[----:B------:R-:W-:Y:S05]  /*1590*/  @P1 BRA `(.L_x_17) ;  /* 0x00000000002c1947 */ /* 0x000fea0003800000 */
[----:B------:R-:W0:Y:S01]  /*15a0*/  LDC.64 R4, c[0x0][0x388] ;  /* 0x0000e200ff047b82 */ /* 0x000e220000000a00 */
[C---:B-1----:R-:W-:Y:S01]  /*15b0*/  IADD3 R11, PT, PT, R10.reuse, 0x1, RZ ;  /* 0x000000010a0b7810 */ /* 0x042fe20007ffe0ff */
[----:B0-----:R-:W-:-:S04]  /*15c0*/  IMAD.WIDE.U32 R6, R10, 0x4, R4 ;  /* 0x000000040a067825 */ /* 0x001fc800078e0004 */
[----:B------:R-:W-:Y:S02]  /*15d0*/  IMAD.WIDE.U32 R4, R11, 0x4, R4 ;  /* 0x000000040b047825 */ /* 0x000fe400078e0004 */
[----:B------:R-:W2:Y:S04]  /*15e0*/  LDG.E R6, desc[UR8][R6.64] ;  /* 0x0000000806067981 */ /* 0x000ea8000c1e1900 */
[----:B------:R-:W3:Y:S01]  /*15f0*/  LDG.E R4, desc[UR8][R4.64] ;  /* 0x0000000804047981 */ /* 0x000ee2000c1e1900 */
[C---:B------:R-:W-:Y:S01]  /*1600*/  LEA R11, R10.reuse, UR4, 0x2 ;  /* 0x000000040a0b7c11 */ /* 0x040fe2000f8e10ff */
[----:B------:R-:W-:Y:S01]  /*1610*/  VIADD R10, R10, 0x2 ;  /* 0x000000020a0a7836 */ /* 0x000fe20000000000 */
[----:B------:R-:W-:-:S03]  /*1620*/  PLOP3.LUT P0, PT, PT, PT, PT, 0x8, 0x80 ;  /* 0x000000000080781c */ /* 0x000fc60003f0e170 */
[----:B--2---:R0:W-:Y:S04]  /*1630*/  STS [R11], R6 ;  /* 0x000000060b007388 */ /* 0x0041e80000000800 */
[----:B---3--:R0:W-:Y:S06]  /*1640*/  STS [R11+0x4], R4 ;  /* 0x000004040b007388 */ /* 0x0081ec0000000800 */
.L_x_17:
[----:B------:R-:W-:-:S13]  /*1650*/  ISETP.LT.U32.OR P0, PT, R10, R9, P0 ;  /* 0x000000090a00720c */ /* 0x000fda0000701470 */
[----:B------:R-:W-:Y:S05]  /*1660*/  @!P0 BRA `(.L_x_14) ;  /* 0x0000000000148947 */ /* 0x000fea0003800000 */
[----:B0-----:R-:W0:Y:S02]  /*1670*/  LDC.64 R4, c[0x0][0x388] ;  /* 0x0000e200ff047b82 */ /* 0x001e240000000a00 */
[----:B0-----:R-:W-:-:S06]  /*1680*/  IMAD.WIDE.U32 R4, R10, 0x4, R4 ;  /* 0x000000040a047825 */ /* 0x001fcc00078e0004 */
[----:B------:R-:W2:Y:S01]  /*1690*/  LDG.E R4, desc[UR8][R4.64] ;  /* 0x0000000804047981 */ /* 0x000ea2000c1e1900 */
[----:B------:R-:W-:-:S05]  /*16a0*/  LEA R7, R10, UR4, 0x2 ;  /* 0x000000040a077c11 */ /* 0x000fca000f8e10ff */
[----:B--2---:R3:W-:Y:S02]  /*16b0*/  STS [R7], R4 ;  /* 0x0000000407007388 */ /* 0x0047e40000000800 */
.L_x_14:
[----:B------:R-:W-:Y:S01]  /*16c0*/  VIADD R18, R8, UR5 ;  /* 0x0000000508127c36 */ /* 0x000fe20008000000 */
[----:B------:R-:W-:-:S03]  /*16d0*/  IADD3 R20, PT, PT, R20, 0x1, RZ ;  /* 0x0000000114147810 */ /* 0x000fc60007ffe0ff */
[C---:B01----:R-:W-:Y:S01]  /*16e0*/  VIADD R11, R18.reuse, UR5 ;  /* 0x00000005120b7c36 */ /* 0x043fe20008000000 */
[----:B------:R-:W-:-:S13]  /*16f0*/  ISETP.GT.U32.AND P0, PT, R18, 0x40, PT ;  /* 0x000000401200780c */ /* 0x000fda0003f04070 */
[----:B------:R-:W-:Y:S05]  /*1700*/  @!P0 BRA `(.L_x_18) ;  /* 0xffffffe8008c8947 */ /* 0x000fea000383ffff */
[----:B------:R-:W-:Y:S01]  /*1710*/  BAR.SYNC.DEFER_BLOCKING 0x0 ;  /* 0x0000000000007b1d */ /* 0x000fe20000010000 */
[----:B------:R-:W-:-:S05]  /*1720*/  UISETP.GE.U32.AND UP0, UPT, UR5, 0x20, UPT ;  /* 0x000000200500788c */ /* 0x000fca000bf06070 */
[----:B------:R-:W-:-:S04]  /*1730*/  UMOV UR5, UR6 ;  /* 0x0000000600057c82 */ /* 0x000fc80008000000 */
[----:B------:R-:W-:Y:S05]  /*1740*/  BRA.U !UP0, `(.L_x_19) ;  /* 0xffffffe908607547 */ /* 0x000fea000b83ffff */
[----:B--2---:R-:W0:Y:S04]  /*1750*/  LDS R5, [R0] ;  /* 0x0000000000057984 */ /* 0x004e280000000800 */
[----:B0-----:R-:W-:Y:S01]  /*1760*/  STG.E desc[UR8][R2.64], R5 ;  /* 0x0000000502007986 */ /* 0x001fe2000c101908 */
[----:B------:R-:W-:Y:S05]  /*1770*/  EXIT ;  /* 0x000000000000794d */ /* 0x000fea0003800000 */
.L_x_20:
[----:B------:R-:W-:-:S00]  /*1780*/  BRA `(.L_x_20) ;  /* 0xfffffffc00fc7947 */ /* 0x000fc0000383ffff */
[----:B------:R-:W-:-:S00]  /*1790*/  NOP ;  /* 0x0000000000007918 */ /* 0x000fc00000000000 */
        /* <DEDUP_REMOVED lines=14> */
.L_x_21:


//--------------------- .nv.shared._Z10merge_sortPiS_ --------------------------
	.section	.nv.shared._Z10merge_sortPiS_,"aw",@nobits
	.sectionflags	@""
	.align	16
	.zero		1024


//--------------------- .nv.shared.reserved.0     --------------------------
	.section	.nv.shared.reserved.0,"aw",@nobits
	.weak		__nv_reservedSMEM_offset_0_alias
	.size		__nv_reservedSMEM_offset_0_alias, 0, 64
	.other		__nv_reservedSMEM_offset_0_alias,@"STO_CUDA_RESERVED_SHARED STV_DEFAULT"
__nv_reservedSMEM_offset_0_alias:
	.zero		0
	.zero		64


//--------------------- .nv.constant0._Z10merge_sortPiS_ --------------------------
	.section	.nv.constant0._Z10merge_sortPiS_,"a",@progbits
	.sectionflags	@""
	.align	4
.nv.constant0._Z10merge_sortPiS_:
	.zero		912


//--------------------- SYMBOLS --------------------------

	.type		.nv.reservedSmem.offset0,@object
	.size		.nv.reservedSmem.offset0,0x4
	.type		.nv.reservedSmem.cap,@object
	.size		.nv.reservedSmem.cap,0x4
